//
// Generated by NVIDIA NVVM Compiler
//
// Compiler Build ID: CL-36424714
// Cuda compilation tools, release 13.0, V13.0.88
// Based on NVVM 20.0.0
//

.version 9.0
.target sm_100
.address_size 64

	// .globl	_Z10InitMatrixPPijji
.global .align 4 .b8 precalc_xorwow_matrix[102400];
.global .align 4 .b8 precalc_xorwow_offset_matrix[102400];
.global .align 4 .b8 mrg32k3aM1[2304];
.global .align 4 .b8 mrg32k3aM2[2304];
.global .align 4 .b8 mrg32k3aM1SubSeq[2016];
.global .align 4 .b8 mrg32k3aM2SubSeq[2016];
.global .align 4 .b8 mrg32k3aM1Seq[2304];
.global .align 4 .b8 mrg32k3aM2Seq[2304];
.const .align 8 .b8 __cr_lgamma_table[72];

.visible .entry _Z10InitMatrixPPijji(
	.param .u64 .ptr .align 1 _Z10InitMatrixPPijji_param_0,
	.param .u32 _Z10InitMatrixPPijji_param_1,
	.param .u32 _Z10InitMatrixPPijji_param_2,
	.param .u32 _Z10InitMatrixPPijji_param_3
)
{
	.reg .pred 	%p<4>;
	.reg .b32 	%r<31>;
	.reg .b64 	%rd<9>;

	ld.param.u64 	%rd1, [_Z10InitMatrixPPijji_param_0];
	ld.param.u32 	%r4, [_Z10InitMatrixPPijji_param_1];
	ld.param.u32 	%r5, [_Z10InitMatrixPPijji_param_2];
	ld.param.u32 	%r6, [_Z10InitMatrixPPijji_param_3];
	mov.u32 	%r7, %ntid.y;
	mov.u32 	%r8, %ctaid.y;
	mov.u32 	%r9, %tid.y;
	mad.lo.s32 	%r1, %r7, %r8, %r9;
	mov.u32 	%r10, %ntid.x;
	mov.u32 	%r11, %ctaid.x;
	mov.u32 	%r12, %tid.x;
	mad.lo.s32 	%r2, %r10, %r11, %r12;
	mad.lo.s32 	%r13, %r5, %r1, %r2;
	mul.lo.s32 	%r3, %r13, %r6;
	setp.ge.u32 	%p1, %r1, %r4;
	setp.ge.u32 	%p2, %r2, %r5;
	or.pred  	%p3, %p1, %p2;
	@%p3 bra 	$L__BB0_2;
	xor.b32  	%r14, %r3, -1429050551;
	mul.lo.s32 	%r15, %r14, 1099087573;
	add.s32 	%r16, %r15, 5783321;
	add.s32 	%r17, %r15, 123456789;
	cvta.to.global.u64 	%rd2, %rd1;
	shr.u32 	%r18, %r17, 2;
	xor.b32  	%r19, %r18, %r17;
	shl.b32 	%r20, %r16, 4;
	shl.b32 	%r21, %r19, 1;
	xor.b32  	%r22, %r20, %r21;
	xor.b32  	%r23, %r22, %r16;
	xor.b32  	%r24, %r23, %r19;
	add.s32 	%r25, %r15, %r24;
	add.s32 	%r26, %r25, -637770787;
	mul.hi.u32 	%r27, %r26, 1374389535;
	shr.u32 	%r28, %r27, 5;
	mul.lo.s32 	%r29, %r28, 100;
	sub.s32 	%r30, %r26, %r29;
	mul.wide.u32 	%rd3, %r1, 8;
	add.s64 	%rd4, %rd2, %rd3;
	ld.global.u64 	%rd5, [%rd4];
	cvta.to.global.u64 	%rd6, %rd5;
	mul.wide.u32 	%rd7, %r2, 4;
	add.s64 	%rd8, %rd6, %rd7;
	st.global.u32 	[%rd8], %r30;
$L__BB0_2:
	ret;

}


// ===== COMPILED SASS (sm_100) =====

	.target	sm_100

	.elftype	@"ET_EXEC"


//--------------------- .note.nv.tkinfo           --------------------------
	.section	.note.nv.tkinfo,"",@"SHT_NOTE"
	.sectionflags	@"SHF_NOTE_NV_TKINFO"
	.tkinfo
        /*0018*/ 	.word	0x00000002
        /*0030*/ 	.string	""
        /*0030*/ 	.string	"ptxas"
        /*0030*/ 	.string	"Cuda compilation tools, release 13.0, V13.0.88"
        /*0030*/ 	.string	"Build cuda_13.0.r13.0/compiler.36424714_0"
        /*0030*/ 	.string	"-arch sm_100 -m 64 "



//--------------------- .note.nv.cuinfo           --------------------------
	.section	.note.nv.cuinfo,"",@"SHT_NOTE"
	.sectionflags	@"SHF_NOTE_NV_CUINFO"
        /*0018*/ 	.short	0x0002
        /*001a*/ 	.short	0x0064
        /*001c*/ 	.short	0x0082
	.zero		2


//--------------------- .nv.info                  --------------------------
	.section	.nv.info,"",@"SHT_CUDA_INFO"
	.align	4


	//----- nvinfo : EIATTR_REGCOUNT
	.align		4
        /*0000*/ 	.byte	0x04, 0x2f
        /*0002*/ 	.short	(.L_10 - .L_9)
	.align		4
.L_9:
        /*0004*/ 	.word	index@(_Z10InitMatrixPPijji)
        /*0008*/ 	.word	0x0000000b


	//----- nvinfo : EIATTR_FRAME_SIZE
	.align		4
.L_10:
        /*000c*/ 	.byte	0x04, 0x11
        /*000e*/ 	.short	(.L_12 - .L_11)
	.align		4
.L_11:
        /*0010*/ 	.word	index@(_Z10InitMatrixPPijji)
        /*0014*/ 	.word	0x00000000


	//----- nvinfo : EIATTR_MIN_STACK_SIZE
	.align		4
.L_12:
        /*0018*/ 	.byte	0x04, 0x12
        /*001a*/ 	.short	(.L_14 - .L_13)
	.align		4
.L_13:
        /*001c*/ 	.word	index@(_Z10InitMatrixPPijji)
        /*0020*/ 	.word	0x00000000
.L_14:


//--------------------- .nv.compat                --------------------------
	.section	.nv.compat,"",@"SHT_CUDA_COMPAT_INFO"
	.align	4
        /*0000*/ 	.byte	0x02, 0x09, 0x00, 0x00, 0x02, 0x02, 0x01, 0x00, 0x02, 0x05, 0x05, 0x00, 0x03, 0x07, 0x01, 0x01
        /*0010*/ 	.byte	0x02, 0x03, 0x00, 0x00, 0x02, 0x06, 0x01, 0x00, 0x04, 0x0b, 0x08, 0x00, 0x09, 0x00, 0x00, 0x00
        /*0020*/ 	.byte	0x00, 0x00, 0x00, 0x00


//--------------------- .nv.info._Z10InitMatrixPPijji --------------------------
	.section	.nv.info._Z10InitMatrixPPijji,"",@"SHT_CUDA_INFO"
	.sectionflags	@""
	.align	4


	//----- nvinfo : EIATTR_CUDA_API_VERSION
	.align		4
        /*0000*/ 	.byte	0x04, 0x37
        /*0002*/ 	.short	(.L_16 - .L_15)
.L_15:
        /*0004*/ 	.word	0x00000082


	//----- nvinfo : EIATTR_KPARAM_INFO
	.align		4
.L_16:
        /*0008*/ 	.byte	0x04, 0x17
        /*000a*/ 	.short	(.L_18 - .L_17)
.L_17:
        /*000c*/ 	.word	0x00000000
        /*0010*/ 	.short	0x0003
        /*0012*/ 	.short	0x0010
        /*0014*/ 	.byte	0x00, 0xf0, 0x11, 0x00


	//----- nvinfo : EIATTR_KPARAM_INFO
	.align		4
.L_18:
        /*0018*/ 	.byte	0x04, 0x17
        /*001a*/ 	.short	(.L_20 - .L_19)
.L_19:
        /*001c*/ 	.word	0x00000000
        /*0020*/ 	.short	0x0002
        /*0022*/ 	.short	0x000c
        /*0024*/ 	.byte	0x00, 0xf0, 0x11, 0x00


	//----- nvinfo : EIATTR_KPARAM_INFO
	.align		4
.L_20:
        /*0028*/ 	.byte	0x04, 0x17
        /*002a*/ 	.short	(.L_22 - .L_21)
.L_21:
        /*002c*/ 	.word	0x00000000
        /*0030*/ 	.short	0x0001
        /*0032*/ 	.short	0x0008
        /*0034*/ 	.byte	0x00, 0xf0, 0x11, 0x00


	//----- nvinfo : EIATTR_KPARAM_INFO
	.align		4
.L_22:
        /*0038*/ 	.byte	0x04, 0x17
        /*003a*/ 	.short	(.L_24 - .L_23)
.L_23:
        /*003c*/ 	.word	0x00000000
        /*0040*/ 	.short	0x0000
        /*0042*/ 	.short	0x0000
        /*0044*/ 	.byte	0x00, 0xf5, 0x21, 0x00


	//----- nvinfo : EIATTR_SPARSE_MMA_MASK
	.align		4
.L_24:
        /*0048*/ 	.byte	0x03, 0x50
        /*004a*/ 	.short	0x0000


	//----- nvinfo : EIATTR_MAXREG_COUNT
	.align		4
        /*004c*/ 	.byte	0x03, 0x1b
        /*004e*/ 	.short	0x00ff


	//----- nvinfo : EIATTR_MERCURY_ISA_VERSION
	.align		4
        /*0050*/ 	.byte	0x03, 0x5f
        /*0052*/ 	.short	0x0101


	//----- nvinfo : EIATTR_VRC_CTA_INIT_COUNT
	.align		4
        /*0054*/ 	.byte	0x02, 0x4a
	.zero		1
	.zero		1


	//----- nvinfo : EIATTR_EXIT_INSTR_OFFSETS
	.align		4
        /*0058*/ 	.byte	0x04, 0x1c
        /*005a*/ 	.short	(.L_26 - .L_25)


	//   ....[0]....
.L_25:
        /*005c*/ 	.word	0x000000f0


	//   ....[1]....
        /*0060*/ 	.word	0x00000250


	//----- nvinfo : EIATTR_CBANK_PARAM_SIZE
	.align		4
.L_26:
        /*0064*/ 	.byte	0x03, 0x19
        /*0066*/ 	.short	0x0014


	//----- nvinfo : EIATTR_PARAM_CBANK
	.align		4
        /*0068*/ 	.byte	0x04, 0x0a
        /*006a*/ 	.short	(.L_28 - .L_27)
	.align		4
.L_27:
        /*006c*/ 	.word	index@(.nv.constant0._Z10InitMatrixPPijji)
        /*0070*/ 	.short	0x0380
        /*0072*/ 	.short	0x0014


	//----- nvinfo : EIATTR_SW_WAR
	.align		4
.L_28:
        /*0074*/ 	.byte	0x04, 0x36
        /*0076*/ 	.short	(.L_30 - .L_29)
.L_29:
        /*0078*/ 	.word	0x00000008
.L_30:


//--------------------- .nv.callgraph             --------------------------
	.section	.nv.callgraph,"",@"SHT_CUDA_CALLGRAPH"
	.align	4
	.sectionentsize	8
	.align		4
        /*0000*/ 	.word	0x00000000
	.align		4
        /*0004*/ 	.word	0xffffffff
	.align		4
        /*0008*/ 	.word	0x00000000
	.align		4
        /*000c*/ 	.word	0xfffffffe
	.align		4
        /*0010*/ 	.word	0x00000000
	.align		4
        /*0014*/ 	.word	0xfffffffd
	.align		4
        /*0018*/ 	.word	0x00000000
	.align		4
        /*001c*/ 	.word	0xfffffffc


//--------------------- .nv.constant4             --------------------------
	.section	.nv.constant4,"a",@progbits
	.align	8
	.align		8
.nv.constant4:
        /*0000*/ 	.dword	precalc_xorwow_matrix
	.align		8
        /*0008*/ 	.dword	precalc_xorwow_offset_matrix
	.align		8
        /*0010*/ 	.dword	mrg32k3aM1
	.align		8
        /*0018*/ 	.dword	mrg32k3aM2
	.align		8
        /*0020*/ 	.dword	mrg32k3aM1SubSeq
	.align		8
        /*0028*/ 	.dword	mrg32k3aM2SubSeq
	.align		8
        /*0030*/ 	.dword	mrg32k3aM1Seq
	.align		8
        /*0038*/ 	.dword	mrg32k3aM2Seq


//--------------------- .nv.constant3             --------------------------
	.section	.nv.constant3,"a",@progbits
	.align	8
.nv.constant3:
	.type		__cr_lgamma_table,@object
	.size		__cr_lgamma_table,(.L_8 - __cr_lgamma_table)
__cr_lgamma_table:
        /*0000*/ 	.byte	0x00, 0x00, 0x00, 0x00, 0x00, 0x00, 0x00, 0x00, 0x00, 0x00, 0x00, 0x00, 0x00, 0x00, 0x00, 0x00
        /*0010*/ 	.byte	0xef, 0x39, 0xfa, 0xfe, 0x42, 0x2e, 0xe6, 0x3f, 0x02, 0x20, 0x2a, 0xfa, 0x0b, 0xab, 0xfc, 0x3f
        /*0020*/ 	.byte	0xf9, 0x2c, 0x92, 0x7c, 0xa7, 0x6c, 0x09, 0x40, 0xc9, 0x79, 0x44, 0x3c, 0x64, 0x26, 0x13, 0x40
        /*0030*/ 	.byte	0xca, 0x01, 0xcf, 0x3a, 0x27, 0x51, 0x1a, 0x40, 0x30, 0xcc, 0x2d, 0xf3, 0xe1, 0x0c, 0x21, 0x40
        /*0040*/ 	.byte	0x0d, 0xb7, 0xfc, 0x82, 0x8e, 0x35, 0x25, 0x40
.L_8:


//--------------------- .text._Z10InitMatrixPPijji --------------------------
	.section	.text._Z10InitMatrixPPijji,"ax",@progbits
	.align	128
        .global         _Z10InitMatrixPPijji
        .type           _Z10InitMatrixPPijji,@function
        .size           _Z10InitMatrixPPijji,(.L_x_1 - _Z10InitMatrixPPijji)
        .other          _Z10InitMatrixPPijji,@"STO_CUDA_ENTRY STV_DEFAULT"
_Z10InitMatrixPPijji:
.text._Z10InitMatrixPPijji:
[----:B------:R-:W-:Y:S01]  /*0000*/  LDC R1, c[0x0][0x37c] ;  /* 0x0000df00ff017b82 */ /* 0x000fe20000000800 */
[----:B------:R-:W0:Y:S01]  /*0010*/  S2R R0, SR_CTAID.X ;  /* 0x0000000000007919 */ /* 0x000e220000002500 */
[----:B------:R-:W1:Y:S01]  /*0020*/  LDCU UR4, c[0x0][0x364] ;  /* 0x00006c80ff0477ac */ /* 0x000e620008000800 */
[----:B------:R-:W0:Y:S01]  /*0030*/  S2R R3, SR_TID.X ;  /* 0x0000000000037919 */ /* 0x000e220000002100 */
[----:B------:R-:W0:Y:S01]  /*0040*/  LDCU UR5, c[0x0][0x360] ;  /* 0x00006c00ff0577ac */ /* 0x000e220008000800 */
[----:B------:R-:W1:Y:S01]  /*0050*/  S2R R5, SR_CTAID.Y ;  /* 0x0000000000057919 */ /* 0x000e620000002600 */
[----:B------:R-:W2:Y:S01]  /*0060*/  LDCU.64 UR8, c[0x0][0x388] ;  /* 0x00007100ff0877ac */ /* 0x000ea20008000a00 */
[----:B------:R-:W1:Y:S01]  /*0070*/  S2R R2, SR_TID.Y ;  /* 0x0000000000027919 */ /* 0x000e620000002200 */
[----:B------:R-:W3:Y:S01]  /*0080*/  LDCU UR6, c[0x0][0x390] ;  /* 0x00007200ff0677ac */ /* 0x000ee20008000800 */
[----:B0-----:R-:W-:-:S05]  /*0090*/  IMAD R0, R0, UR5, R3 ;  /* 0x0000000500007c24 */ /* 0x001fca000f8e0203 */
[----:B--2---:R-:W-:Y:S01]  /*00a0*/  ISETP.GE.U32.AND P0, PT, R0, UR9, PT ;  /* 0x0000000900007c0c */ /* 0x004fe2000bf06070 */
[----:B-1----:R-:W-:-:S04]  /*00b0*/  IMAD R5, R5, UR4, R2 ;  /* 0x0000000405057c24 */ /* 0x002fc8000f8e0202 */
[C---:B------:R-:W-:Y:S01]  /*00c0*/  IMAD R2, R5.reuse, UR9, R0 ;  /* 0x0000000905027c24 */ /* 0x040fe2000f8e0200 */
[----:B------:R-:W-:-:S03]  /*00d0*/  ISETP.GE.U32.OR P0, PT, R5, UR8, P0 ;  /* 0x0000000805007c0c */ /* 0x000fc60008706470 */
[----:B---3--:R-:W-:-:S10]  /*00e0*/  IMAD R4, R2, UR6, RZ ;  /* 0x0000000602047c24 */ /* 0x008fd4000f8e02ff */
[----:B------:R-:W-:Y:S05]  /*00f0*/  @P0 EXIT ;  /* 0x000000000000094d */ /* 0x000fea0003800000 */
[----:B------:R-:W0:Y:S01]  /*0100*/  LDC.64 R2, c[0x0][0x380] ;  /* 0x0000e000ff027b82 */ /* 0x000e220000000a00 */
[----:B------:R-:W1:Y:S01]  /*0110*/  LDCU.64 UR4, c[0x0][0x358] ;  /* 0x00006b00ff0477ac */ /* 0x000e620008000a00 */
[----:B0-----:R-:W-:-:S06]  /*0120*/  IMAD.WIDE.U32 R2, R5, 0x8, R2 ;  /* 0x0000000805027825 */ /* 0x001fcc00078e0002 */
[----:B-1----:R-:W2:Y:S01]  /*0130*/  LDG.E.64 R2, desc[UR4][R2.64] ;  /* 0x0000000402027981 */ /* 0x002ea2000c1e1b00 */
[----:B------:R-:W-:-:S05]  /*0140*/  LOP3.LUT R4, R4, 0xaad26b49, RZ, 0x3c, !PT ;  /* 0xaad26b4904047812 */ /* 0x000fca00078e3cff */
[----:B------:R-:W-:-:S05]  /*0150*/  IMAD R5, R4, 0x4182bed5, RZ ;  /* 0x4182bed504057824 */ /* 0x000fca00078e02ff */
[C---:B------:R-:W-:Y:S02]  /*0160*/  IADD3 R6, PT, PT, R5.reuse, 0x75bcd15, RZ ;  /* 0x075bcd1505067810 */ /* 0x040fe40007ffe0ff */
[----:B------:R-:W-:Y:S02]  /*0170*/  IADD3 R5, PT, PT, R5, 0x583f19, RZ ;  /* 0x00583f1905057810 */ /* 0x000fe40007ffe0ff */
[----:B------:R-:W-:-:S04]  /*0180*/  SHF.R.U32.HI R7, RZ, 0x2, R6 ;  /* 0x00000002ff077819 */ /* 0x000fc80000011606 */
[----:B------:R-:W-:Y:S02]  /*0190*/  LOP3.LUT R7, R7, R6, RZ, 0x3c, !PT ;  /* 0x0000000607077212 */ /* 0x000fe400078e3cff */
[----:B------:R-:W-:Y:S02]  /*01a0*/  SHF.L.U32 R6, R5, 0x4, RZ ;  /* 0x0000000405067819 */ /* 0x000fe400000006ff */
[----:B------:R-:W-:-:S04]  /*01b0*/  SHF.L.U32 R8, R7, 0x1, RZ ;  /* 0x0000000107087819 */ /* 0x000fc800000006ff */
[----:B------:R-:W-:-:S04]  /*01c0*/  LOP3.LUT R6, R5, R6, R8, 0x96, !PT ;  /* 0x0000000605067212 */ /* 0x000fc800078e9608 */
[----:B------:R-:W-:-:S05]  /*01d0*/  LOP3.LUT R7, R6, R7, RZ, 0x3c, !PT ;  /* 0x0000000706077212 */ /* 0x000fca00078e3cff */
[----:B------:R-:W-:-:S05]  /*01e0*/  IMAD R7, R4, 0x4182bed5, R7 ;  /* 0x4182bed504077824 */ /* 0x000fca00078e0207 */
[----:B------:R-:W-:-:S05]  /*01f0*/  IADD3 R7, PT, PT, R7, -0x26039c23, RZ ;  /* 0xd9fc63dd07077810 */ /* 0x000fca0007ffe0ff */
[----:B------:R-:W-:-:S05]  /*0200*/  IMAD.HI.U32 R4, R7, 0x51eb851f, RZ ;  /* 0x51eb851f07047827 */ /* 0x000fca00078e00ff */
[----:B------:R-:W-:-:S05]  /*0210*/  SHF.R.U32.HI R4, RZ, 0x5, R4 ;  /* 0x00000005ff047819 */ /* 0x000fca0000011604 */
[----:B------:R-:W-:Y:S02]  /*0220*/  IMAD R7, R4, -0x64, R7 ;  /* 0xffffff9c04077824 */ /* 0x000fe400078e0207 */
[----:B--2---:R-:W-:-:S05]  /*0230*/  IMAD.WIDE.U32 R2, R0, 0x4, R2 ;  /* 0x0000000400027825 */ /* 0x004fca00078e0002 */
[----:B------:R-:W-:Y:S01]  /*0240*/  STG.E desc[UR4][R2.64], R7 ;  /* 0x0000000702007986 */ /* 0x000fe2000c101904 */
[----:B------:R-:W-:Y:S05]  /*0250*/  EXIT ;  /* 0x000000000000794d */ /* 0x000fea0003800000 */
.L_x_0:
[----:B------:R-:W-:-:S00]  /*0260*/  BRA `(.L_x_0) ;  /* 0xfffffffc00fc7947 */ /* 0x000fc0000383ffff */
[----:B------:R-:W-:-:S00]  /*0270*/  NOP ;  /* 0x0000000000007918 */ /* 0x000fc00000000000 */
        /* <DEDUP_REMOVED lines=8> */
.L_x_1:


//--------------------- .nv.global.init           --------------------------
	.section	.nv.global.init,"aw",@progbits
	.align	4
.nv.global.init:
	.type		mrg32k3aM1SubSeq,@object
	.size		mrg32k3aM1SubSeq,(mrg32k3aM2SubSeq - mrg32k3aM1SubSeq)
mrg32k3aM1SubSeq:
        /*0000*/ 	.byte	0x0b, 0xcc, 0xee, 0x04, 0x73, 0x29, 0x8b, 0x6f, 0xf6, 0x53, 0x03, 0xf6, 0x23, 0xf6, 0xea, 0xda
        /* <DEDUP_REMOVED lines=125> */
	.type		mrg32k3aM2SubSeq,@object
	.size		mrg32k3aM2SubSeq,(mrg32k3aM1 - mrg32k3aM2SubSeq)
mrg32k3aM2SubSeq:
        /* <DEDUP_REMOVED lines=126> */
	.type		mrg32k3aM1,@object
	.size		mrg32k3aM1,(mrg32k3aM1Seq - mrg32k3aM1)
mrg32k3aM1:
        /* <DEDUP_REMOVED lines=144> */
	.type		mrg32k3aM1Seq,@object
	.size		mrg32k3aM1Seq,(mrg32k3aM2 - mrg32k3aM1Seq)
mrg32k3aM1Seq:
        /* <DEDUP_REMOVED lines=144> */
	.type		mrg32k3aM2,@object
	.size		mrg32k3aM2,(mrg32k3aM2Seq - mrg32k3aM2)
mrg32k3aM2:
        /* <DEDUP_REMOVED lines=144> */
	.type		mrg32k3aM2Seq,@object
	.size		mrg32k3aM2Seq,(precalc_xorwow_matrix - mrg32k3aM2Seq)
mrg32k3aM2Seq:
        /* <DEDUP_REMOVED lines=144> */
	.type		precalc_xorwow_matrix,@object
	.size		precalc_xorwow_matrix,(precalc_xorwow_offset_matrix - precalc_xorwow_matrix)
precalc_xorwow_matrix:
        /* <DEDUP_REMOVED lines=6400> */
	.type		precalc_xorwow_offset_matrix,@object
	.size		precalc_xorwow_offset_matrix,(.L_1 - precalc_xorwow_offset_matrix)
precalc_xorwow_offset_matrix:
        /* <DEDUP_REMOVED lines=6400> */
.L_1:


//--------------------- .nv.shared.reserved.0     --------------------------
	.section	.nv.shared.reserved.0,"aw",@nobits
	.weak		__nv_reservedSMEM_offset_0_alias
	.size		__nv_reservedSMEM_offset_0_alias, 0, 64
	.other		__nv_reservedSMEM_offset_0_alias,@"STO_CUDA_RESERVED_SHARED STV_DEFAULT"
__nv_reservedSMEM_offset_0_alias:
	.zero		0
	.zero		64


//--------------------- .nv.constant0._Z10InitMatrixPPijji --------------------------
	.section	.nv.constant0._Z10InitMatrixPPijji,"a",@progbits
	.sectionflags	@""
	.align	4
.nv.constant0._Z10InitMatrixPPijji:
	.zero		916


//--------------------- SYMBOLS --------------------------

	.type		.nv.reservedSmem.offset0,@object
	.size		.nv.reservedSmem.offset0,0x4
